//
// Generated by NVIDIA NVVM Compiler
//
// Compiler Build ID: CL-36424714
// Cuda compilation tools, release 13.0, V13.0.88
// Based on NVVM 20.0.0
//

.version 9.0
.target sm_100
.address_size 64

	// .globl	_Z10vecAddCudaPfS_S_i

.visible .entry _Z10vecAddCudaPfS_S_i(
	.param .u64 .ptr .align 1 _Z10vecAddCudaPfS_S_i_param_0,
	.param .u64 .ptr .align 1 _Z10vecAddCudaPfS_S_i_param_1,
	.param .u64 .ptr .align 1 _Z10vecAddCudaPfS_S_i_param_2,
	.param .u32 _Z10vecAddCudaPfS_S_i_param_3
)
{
	.reg .pred 	%p<2>;
	.reg .b32 	%r<6>;
	.reg .b32 	%f<4>;
	.reg .b64 	%rd<11>;

	ld.param.u64 	%rd1, [_Z10vecAddCudaPfS_S_i_param_0];
	ld.param.u64 	%rd2, [_Z10vecAddCudaPfS_S_i_param_1];
	ld.param.u64 	%rd3, [_Z10vecAddCudaPfS_S_i_param_2];
	ld.param.u32 	%r2, [_Z10vecAddCudaPfS_S_i_param_3];
	mov.u32 	%r3, %ctaid.x;
	mov.u32 	%r4, %ntid.x;
	mov.u32 	%r5, %tid.x;
	mad.lo.s32 	%r1, %r3, %r4, %r5;
	setp.ge.s32 	%p1, %r1, %r2;
	@%p1 bra 	$L__BB0_2;
	cvta.to.global.u64 	%rd4, %rd1;
	cvta.to.global.u64 	%rd5, %rd2;
	cvta.to.global.u64 	%rd6, %rd3;
	mul.wide.s32 	%rd7, %r1, 4;
	add.s64 	%rd8, %rd4, %rd7;
	ld.global.f32 	%f1, [%rd8];
	add.s64 	%rd9, %rd5, %rd7;
	ld.global.f32 	%f2, [%rd9];
	add.f32 	%f3, %f1, %f2;
	add.s64 	%rd10, %rd6, %rd7;
	st.global.f32 	[%rd10], %f3;
$L__BB0_2:
	ret;

}


// ===== COMPILED SASS (sm_100) =====

	.target	sm_100

	.elftype	@"ET_EXEC"


//--------------------- .note.nv.tkinfo           --------------------------
	.section	.note.nv.tkinfo,"",@"SHT_NOTE"
	.sectionflags	@"SHF_NOTE_NV_TKINFO"
	.tkinfo
        /*0018*/ 	.word	0x00000002
        /*0030*/ 	.string	""
        /*0030*/ 	.string	"ptxas"
        /*0030*/ 	.string	"Cuda compilation tools, release 13.0, V13.0.88"
        /*0030*/ 	.string	"Build cuda_13.0.r13.0/compiler.36424714_0"
        /*0030*/ 	.string	"-arch sm_100 -m 64 "



//--------------------- .note.nv.cuinfo           --------------------------
	.section	.note.nv.cuinfo,"",@"SHT_NOTE"
	.sectionflags	@"SHF_NOTE_NV_CUINFO"
        /*0018*/ 	.short	0x0002
        /*001a*/ 	.short	0x0064
        /*001c*/ 	.short	0x0082
	.zero		2


//--------------------- .nv.info                  --------------------------
	.section	.nv.info,"",@"SHT_CUDA_INFO"
	.align	4


	//----- nvinfo : EIATTR_REGCOUNT
	.align		4
        /*0000*/ 	.byte	0x04, 0x2f
        /*0002*/ 	.short	(.L_1 - .L_0)
	.align		4
.L_0:
        /*0004*/ 	.word	index@(_Z10vecAddCudaPfS_S_i)
        /*0008*/ 	.word	0x0000000c


	//----- nvinfo : EIATTR_FRAME_SIZE
	.align		4
.L_1:
        /*000c*/ 	.byte	0x04, 0x11
        /*000e*/ 	.short	(.L_3 - .L_2)
	.align		4
.L_2:
        /*0010*/ 	.word	index@(_Z10vecAddCudaPfS_S_i)
        /*0014*/ 	.word	0x00000000


	//----- nvinfo : EIATTR_MIN_STACK_SIZE
	.align		4
.L_3:
        /*0018*/ 	.byte	0x04, 0x12
        /*001a*/ 	.short	(.L_5 - .L_4)
	.align		4
.L_4:
        /*001c*/ 	.word	index@(_Z10vecAddCudaPfS_S_i)
        /*0020*/ 	.word	0x00000000
.L_5:


//--------------------- .nv.compat                --------------------------
	.section	.nv.compat,"",@"SHT_CUDA_COMPAT_INFO"
	.align	4
        /*0000*/ 	.byte	0x02, 0x09, 0x00, 0x00, 0x02, 0x02, 0x01, 0x00, 0x02, 0x05, 0x05, 0x00, 0x03, 0x07, 0x01, 0x01
        /*0010*/ 	.byte	0x02, 0x03, 0x00, 0x00, 0x02, 0x06, 0x01, 0x00, 0x04, 0x0b, 0x08, 0x00, 0x09, 0x00, 0x00, 0x00
        /*0020*/ 	.byte	0x00, 0x00, 0x00, 0x00


//--------------------- .nv.info._Z10vecAddCudaPfS_S_i --------------------------
	.section	.nv.info._Z10vecAddCudaPfS_S_i,"",@"SHT_CUDA_INFO"
	.sectionflags	@""
	.align	4


	//----- nvinfo : EIATTR_CUDA_API_VERSION
	.align		4
        /*0000*/ 	.byte	0x04, 0x37
        /*0002*/ 	.short	(.L_7 - .L_6)
.L_6:
        /*0004*/ 	.word	0x00000082


	//----- nvinfo : EIATTR_KPARAM_INFO
	.align		4
.L_7:
        /*0008*/ 	.byte	0x04, 0x17
        /*000a*/ 	.short	(.L_9 - .L_8)
.L_8:
        /*000c*/ 	.word	0x00000000
        /*0010*/ 	.short	0x0003
        /*0012*/ 	.short	0x0018
        /*0014*/ 	.byte	0x00, 0xf0, 0x11, 0x00


	//----- nvinfo : EIATTR_KPARAM_INFO
	.align		4
.L_9:
        /*0018*/ 	.byte	0x04, 0x17
        /*001a*/ 	.short	(.L_11 - .L_10)
.L_10:
        /*001c*/ 	.word	0x00000000
        /*0020*/ 	.short	0x0002
        /*0022*/ 	.short	0x0010
        /*0024*/ 	.byte	0x00, 0xf5, 0x21, 0x00


	//----- nvinfo : EIATTR_KPARAM_INFO
	.align		4
.L_11:
        /*0028*/ 	.byte	0x04, 0x17
        /*002a*/ 	.short	(.L_13 - .L_12)
.L_12:
        /*002c*/ 	.word	0x00000000
        /*0030*/ 	.short	0x0001
        /*0032*/ 	.short	0x0008
        /*0034*/ 	.byte	0x00, 0xf5, 0x21, 0x00


	//----- nvinfo : EIATTR_KPARAM_INFO
	.align		4
.L_13:
        /*0038*/ 	.byte	0x04, 0x17
        /*003a*/ 	.short	(.L_15 - .L_14)
.L_14:
        /*003c*/ 	.word	0x00000000
        /*0040*/ 	.short	0x0000
        /*0042*/ 	.short	0x0000
        /*0044*/ 	.byte	0x00, 0xf5, 0x21, 0x00


	//----- nvinfo : EIATTR_SPARSE_MMA_MASK
	.align		4
.L_15:
        /*0048*/ 	.byte	0x03, 0x50
        /*004a*/ 	.short	0x0000


	//----- nvinfo : EIATTR_MAXREG_COUNT
	.align		4
        /*004c*/ 	.byte	0x03, 0x1b
        /*004e*/ 	.short	0x00ff


	//----- nvinfo : EIATTR_MERCURY_ISA_VERSION
	.align		4
        /*0050*/ 	.byte	0x03, 0x5f
        /*0052*/ 	.short	0x0101


	//----- nvinfo : EIATTR_VRC_CTA_INIT_COUNT
	.align		4
        /*0054*/ 	.byte	0x02, 0x4a
	.zero		1
	.zero		1


	//----- nvinfo : EIATTR_EXIT_INSTR_OFFSETS
	.align		4
        /*0058*/ 	.byte	0x04, 0x1c
        /*005a*/ 	.short	(.L_17 - .L_16)


	//   ....[0]....
.L_16:
        /*005c*/ 	.word	0x00000070


	//   ....[1]....
        /*0060*/ 	.word	0x00000130


	//----- nvinfo : EIATTR_CBANK_PARAM_SIZE
	.align		4
.L_17:
        /*0064*/ 	.byte	0x03, 0x19
        /*0066*/ 	.short	0x001c


	//----- nvinfo : EIATTR_PARAM_CBANK
	.align		4
        /*0068*/ 	.byte	0x04, 0x0a
        /*006a*/ 	.short	(.L_19 - .L_18)
	.align		4
.L_18:
        /*006c*/ 	.word	index@(.nv.constant0._Z10vecAddCudaPfS_S_i)
        /*0070*/ 	.short	0x0380
        /*0072*/ 	.short	0x001c


	//----- nvinfo : EIATTR_SW_WAR
	.align		4
.L_19:
        /*0074*/ 	.byte	0x04, 0x36
        /*0076*/ 	.short	(.L_21 - .L_20)
.L_20:
        /*0078*/ 	.word	0x00000008
.L_21:


//--------------------- .nv.callgraph             --------------------------
	.section	.nv.callgraph,"",@"SHT_CUDA_CALLGRAPH"
	.align	4
	.sectionentsize	8
	.align		4
        /*0000*/ 	.word	0x00000000
	.align		4
        /*0004*/ 	.word	0xffffffff
	.align		4
        /*0008*/ 	.word	0x00000000
	.align		4
        /*000c*/ 	.word	0xfffffffe
	.align		4
        /*0010*/ 	.word	0x00000000
	.align		4
        /*0014*/ 	.word	0xfffffffd
	.align		4
        /*0018*/ 	.word	0x00000000
	.align		4
        /*001c*/ 	.word	0xfffffffc


//--------------------- .text._Z10vecAddCudaPfS_S_i --------------------------
	.section	.text._Z10vecAddCudaPfS_S_i,"ax",@progbits
	.align	128
        .global         _Z10vecAddCudaPfS_S_i
        .type           _Z10vecAddCudaPfS_S_i,@function
        .size           _Z10vecAddCudaPfS_S_i,(.L_x_1 - _Z10vecAddCudaPfS_S_i)
        .other          _Z10vecAddCudaPfS_S_i,@"STO_CUDA_ENTRY STV_DEFAULT"
_Z10vecAddCudaPfS_S_i:
.text._Z10vecAddCudaPfS_S_i:
[----:B------:R-:W-:Y:S01]  /*0000*/  LDC R1, c[0x0][0x37c] ;  /* 0x0000df00ff017b82 */ /* 0x000fe20000000800 */
[----:B------:R-:W0:Y:S07]  /*0010*/  S2R R0, SR_TID.X ;  /* 0x0000000000007919 */ /* 0x000e2e0000002100 */
[----:B------:R-:W0:Y:S01]  /*0020*/  S2UR UR4, SR_CTAID.X ;  /* 0x00000000000479c3 */ /* 0x000e220000002500 */
[----:B------:R-:W1:Y:S07]  /*0030*/  LDCU UR5, c[0x0][0x398] ;  /* 0x00007300ff0577ac */ /* 0x000e6e0008000800 */
[----:B------:R-:W0:Y:S02]  /*0040*/  LDC R9, c[0x0][0x360] ;  /* 0x0000d800ff097b82 */ /* 0x000e240000000800 */
[----:B0-----:R-:W-:-:S05]  /*0050*/  IMAD R9, R9, UR4, R0 ;  /* 0x0000000409097c24 */ /* 0x001fca000f8e0200 */
[----:B-1----:R-:W-:-:S13]  /*0060*/  ISETP.GE.AND P0, PT, R9, UR5, PT ;  /* 0x0000000509007c0c */ /* 0x002fda000bf06270 */
[----:B------:R-:W-:Y:S05]  /*0070*/  @P0 EXIT ;  /* 0x000000000000094d */ /* 0x000fea0003800000 */
[----:B------:R-:W0:Y:S01]  /*0080*/  LDC.64 R2, c[0x0][0x380] ;  /* 0x0000e000ff027b82 */ /* 0x000e220000000a00 */
[----:B------:R-:W1:Y:S07]  /*0090*/  LDCU.64 UR4, c[0x0][0x358] ;  /* 0x00006b00ff0477ac */ /* 0x000e6e0008000a00 */
[----:B------:R-:W2:Y:S08]  /*00a0*/  LDC.64 R4, c[0x0][0x388] ;  /* 0x0000e200ff047b82 */ /* 0x000eb00000000a00 */
[----:B------:R-:W3:Y:S01]  /*00b0*/  LDC.64 R6, c[0x0][0x390] ;  /* 0x0000e400ff067b82 */ /* 0x000ee20000000a00 */
[----:B0-----:R-:W-:-:S06]  /*00c0*/  IMAD.WIDE R2, R9, 0x4, R2 ;  /* 0x0000000409027825 */ /* 0x001fcc00078e0202 */
[----:B-1----:R-:W4:Y:S01]  /*00d0*/  LDG.E R2, desc[UR4][R2.64] ;  /* 0x0000000402027981 */ /* 0x002f22000c1e1900 */
[----:B--2---:R-:W-:-:S06]  /*00e0*/  IMAD.WIDE R4, R9, 0x4, R4 ;  /* 0x0000000409047825 */ /* 0x004fcc00078e0204 */
[----:B------:R-:W4:Y:S01]  /*00f0*/  LDG.E R5, desc[UR4][R4.64] ;  /* 0x0000000404057981 */ /* 0x000f22000c1e1900 */
[----:B---3--:R-:W-:-:S04]  /*0100*/  IMAD.WIDE R6, R9, 0x4, R6 ;  /* 0x0000000409067825 */ /* 0x008fc800078e0206 */
[----:B----4-:R-:W-:-:S05]  /*0110*/  FADD R9, R2, R5 ;  /* 0x0000000502097221 */ /* 0x010fca0000000000 */
[----:B------:R-:W-:Y:S01]  /*0120*/  STG.E desc[UR4][R6.64], R9 ;  /* 0x0000000906007986 */ /* 0x000fe2000c101904 */
[----:B------:R-:W-:Y:S05]  /*0130*/  EXIT ;  /* 0x000000000000794d */ /* 0x000fea0003800000 */
.L_x_0:
[----:B------:R-:W-:-:S00]  /*0140*/  BRA `(.L_x_0) ;  /* 0xfffffffc00fc7947 */ /* 0x000fc0000383ffff */
[----:B------:R-:W-:-:S00]  /*0150*/  NOP ;  /* 0x0000000000007918 */ /* 0x000fc00000000000 */
        /* <DEDUP_REMOVED lines=10> */
.L_x_1:


//--------------------- .nv.shared.reserved.0     --------------------------
	.section	.nv.shared.reserved.0,"aw",@nobits
	.weak		__nv_reservedSMEM_offset_0_alias
	.size		__nv_reservedSMEM_offset_0_alias, 0, 64
	.other		__nv_reservedSMEM_offset_0_alias,@"STO_CUDA_RESERVED_SHARED STV_DEFAULT"
__nv_reservedSMEM_offset_0_alias:
	.zero		0
	.zero		64


//--------------------- .nv.constant0._Z10vecAddCudaPfS_S_i --------------------------
	.section	.nv.constant0._Z10vecAddCudaPfS_S_i,"a",@progbits
	.sectionflags	@""
	.align	4
.nv.constant0._Z10vecAddCudaPfS_S_i:
	.zero		924


//--------------------- SYMBOLS --------------------------

	.type		.nv.reservedSmem.offset0,@object
	.size		.nv.reservedSmem.offset0,0x4
